//
// Generated by NVIDIA NVVM Compiler
//
// Compiler Build ID: CL-36424714
// Cuda compilation tools, release 13.0, V13.0.88
// Based on NVVM 20.0.0
//

.version 9.0
.target sm_100
.address_size 64

	// .globl	_Z18matrixAdditionCUDAPKiS0_Piii

.visible .entry _Z18matrixAdditionCUDAPKiS0_Piii(
	.param .u64 .ptr .align 1 _Z18matrixAdditionCUDAPKiS0_Piii_param_0,
	.param .u64 .ptr .align 1 _Z18matrixAdditionCUDAPKiS0_Piii_param_1,
	.param .u64 .ptr .align 1 _Z18matrixAdditionCUDAPKiS0_Piii_param_2,
	.param .u32 _Z18matrixAdditionCUDAPKiS0_Piii_param_3,
	.param .u32 _Z18matrixAdditionCUDAPKiS0_Piii_param_4
)
{
	.reg .pred 	%p<4>;
	.reg .b32 	%r<15>;
	.reg .b64 	%rd<11>;

	ld.param.u64 	%rd1, [_Z18matrixAdditionCUDAPKiS0_Piii_param_0];
	ld.param.u64 	%rd2, [_Z18matrixAdditionCUDAPKiS0_Piii_param_1];
	ld.param.u64 	%rd3, [_Z18matrixAdditionCUDAPKiS0_Piii_param_2];
	ld.param.u32 	%r4, [_Z18matrixAdditionCUDAPKiS0_Piii_param_3];
	ld.param.u32 	%r3, [_Z18matrixAdditionCUDAPKiS0_Piii_param_4];
	mov.u32 	%r5, %ctaid.y;
	mov.u32 	%r6, %ntid.y;
	mov.u32 	%r7, %tid.y;
	mad.lo.s32 	%r1, %r5, %r6, %r7;
	mov.u32 	%r8, %ctaid.x;
	mov.u32 	%r9, %ntid.x;
	mov.u32 	%r10, %tid.x;
	mad.lo.s32 	%r2, %r8, %r9, %r10;
	setp.ge.s32 	%p1, %r1, %r4;
	setp.ge.s32 	%p2, %r2, %r3;
	or.pred  	%p3, %p1, %p2;
	@%p3 bra 	$L__BB0_2;
	cvta.to.global.u64 	%rd4, %rd1;
	cvta.to.global.u64 	%rd5, %rd2;
	cvta.to.global.u64 	%rd6, %rd3;
	mad.lo.s32 	%r11, %r3, %r1, %r2;
	mul.wide.s32 	%rd7, %r11, 4;
	add.s64 	%rd8, %rd4, %rd7;
	ld.global.u32 	%r12, [%rd8];
	add.s64 	%rd9, %rd5, %rd7;
	ld.global.u32 	%r13, [%rd9];
	add.s32 	%r14, %r13, %r12;
	add.s64 	%rd10, %rd6, %rd7;
	st.global.u32 	[%rd10], %r14;
$L__BB0_2:
	ret;

}


// ===== COMPILED SASS (sm_100) =====

	.target	sm_100

	.elftype	@"ET_EXEC"


//--------------------- .note.nv.tkinfo           --------------------------
	.section	.note.nv.tkinfo,"",@"SHT_NOTE"
	.sectionflags	@"SHF_NOTE_NV_TKINFO"
	.tkinfo
        /*0018*/ 	.word	0x00000002
        /*0030*/ 	.string	""
        /*0030*/ 	.string	"ptxas"
        /*0030*/ 	.string	"Cuda compilation tools, release 13.0, V13.0.88"
        /*0030*/ 	.string	"Build cuda_13.0.r13.0/compiler.36424714_0"
        /*0030*/ 	.string	"-arch sm_100 -m 64 "



//--------------------- .note.nv.cuinfo           --------------------------
	.section	.note.nv.cuinfo,"",@"SHT_NOTE"
	.sectionflags	@"SHF_NOTE_NV_CUINFO"
        /*0018*/ 	.short	0x0002
        /*001a*/ 	.short	0x0064
        /*001c*/ 	.short	0x0082
	.zero		2


//--------------------- .nv.info                  --------------------------
	.section	.nv.info,"",@"SHT_CUDA_INFO"
	.align	4


	//----- nvinfo : EIATTR_REGCOUNT
	.align		4
        /*0000*/ 	.byte	0x04, 0x2f
        /*0002*/ 	.short	(.L_1 - .L_0)
	.align		4
.L_0:
        /*0004*/ 	.word	index@(_Z18matrixAdditionCUDAPKiS0_Piii)
        /*0008*/ 	.word	0x0000000c


	//----- nvinfo : EIATTR_FRAME_SIZE
	.align		4
.L_1:
        /*000c*/ 	.byte	0x04, 0x11
        /*000e*/ 	.short	(.L_3 - .L_2)
	.align		4
.L_2:
        /*0010*/ 	.word	index@(_Z18matrixAdditionCUDAPKiS0_Piii)
        /*0014*/ 	.word	0x00000000


	//----- nvinfo : EIATTR_MIN_STACK_SIZE
	.align		4
.L_3:
        /*0018*/ 	.byte	0x04, 0x12
        /*001a*/ 	.short	(.L_5 - .L_4)
	.align		4
.L_4:
        /*001c*/ 	.word	index@(_Z18matrixAdditionCUDAPKiS0_Piii)
        /*0020*/ 	.word	0x00000000
.L_5:


//--------------------- .nv.compat                --------------------------
	.section	.nv.compat,"",@"SHT_CUDA_COMPAT_INFO"
	.align	4
        /*0000*/ 	.byte	0x02, 0x09, 0x00, 0x00, 0x02, 0x02, 0x01, 0x00, 0x02, 0x05, 0x05, 0x00, 0x03, 0x07, 0x01, 0x01
        /*0010*/ 	.byte	0x02, 0x03, 0x00, 0x00, 0x02, 0x06, 0x01, 0x00, 0x04, 0x0b, 0x08, 0x00, 0x09, 0x00, 0x00, 0x00
        /*0020*/ 	.byte	0x00, 0x00, 0x00, 0x00


//--------------------- .nv.info._Z18matrixAdditionCUDAPKiS0_Piii --------------------------
	.section	.nv.info._Z18matrixAdditionCUDAPKiS0_Piii,"",@"SHT_CUDA_INFO"
	.sectionflags	@""
	.align	4


	//----- nvinfo : EIATTR_CUDA_API_VERSION
	.align		4
        /*0000*/ 	.byte	0x04, 0x37
        /*0002*/ 	.short	(.L_7 - .L_6)
.L_6:
        /*0004*/ 	.word	0x00000082


	//----- nvinfo : EIATTR_KPARAM_INFO
	.align		4
.L_7:
        /*0008*/ 	.byte	0x04, 0x17
        /*000a*/ 	.short	(.L_9 - .L_8)
.L_8:
        /*000c*/ 	.word	0x00000000
        /*0010*/ 	.short	0x0004
        /*0012*/ 	.short	0x001c
        /*0014*/ 	.byte	0x00, 0xf0, 0x11, 0x00


	//----- nvinfo : EIATTR_KPARAM_INFO
	.align		4
.L_9:
        /*0018*/ 	.byte	0x04, 0x17
        /*001a*/ 	.short	(.L_11 - .L_10)
.L_10:
        /*001c*/ 	.word	0x00000000
        /*0020*/ 	.short	0x0003
        /*0022*/ 	.short	0x0018
        /*0024*/ 	.byte	0x00, 0xf0, 0x11, 0x00


	//----- nvinfo : EIATTR_KPARAM_INFO
	.align		4
.L_11:
        /*0028*/ 	.byte	0x04, 0x17
        /*002a*/ 	.short	(.L_13 - .L_12)
.L_12:
        /*002c*/ 	.word	0x00000000
        /*0030*/ 	.short	0x0002
        /*0032*/ 	.short	0x0010
        /*0034*/ 	.byte	0x00, 0xf5, 0x21, 0x00


	//----- nvinfo : EIATTR_KPARAM_INFO
	.align		4
.L_13:
        /*0038*/ 	.byte	0x04, 0x17
        /*003a*/ 	.short	(.L_15 - .L_14)
.L_14:
        /*003c*/ 	.word	0x00000000
        /*0040*/ 	.short	0x0001
        /*0042*/ 	.short	0x0008
        /*0044*/ 	.byte	0x00, 0xf5, 0x21, 0x00


	//----- nvinfo : EIATTR_KPARAM_INFO
	.align		4
.L_15:
        /*0048*/ 	.byte	0x04, 0x17
        /*004a*/ 	.short	(.L_17 - .L_16)
.L_16:
        /*004c*/ 	.word	0x00000000
        /*0050*/ 	.short	0x0000
        /*0052*/ 	.short	0x0000
        /*0054*/ 	.byte	0x00, 0xf5, 0x21, 0x00


	//----- nvinfo : EIATTR_SPARSE_MMA_MASK
	.align		4
.L_17:
        /*0058*/ 	.byte	0x03, 0x50
        /*005a*/ 	.short	0x0000


	//----- nvinfo : EIATTR_MAXREG_COUNT
	.align		4
        /*005c*/ 	.byte	0x03, 0x1b
        /*005e*/ 	.short	0x00ff


	//----- nvinfo : EIATTR_MERCURY_ISA_VERSION
	.align		4
        /*0060*/ 	.byte	0x03, 0x5f
        /*0062*/ 	.short	0x0101


	//----- nvinfo : EIATTR_VRC_CTA_INIT_COUNT
	.align		4
        /*0064*/ 	.byte	0x02, 0x4a
	.zero		1
	.zero		1


	//----- nvinfo : EIATTR_EXIT_INSTR_OFFSETS
	.align		4
        /*0068*/ 	.byte	0x04, 0x1c
        /*006a*/ 	.short	(.L_19 - .L_18)


	//   ....[0]....
.L_18:
        /*006c*/ 	.word	0x000000c0


	//   ....[1]....
        /*0070*/ 	.word	0x00000190


	//----- nvinfo : EIATTR_CBANK_PARAM_SIZE
	.align		4
.L_19:
        /*0074*/ 	.byte	0x03, 0x19
        /*0076*/ 	.short	0x0020


	//----- nvinfo : EIATTR_PARAM_CBANK
	.align		4
        /*0078*/ 	.byte	0x04, 0x0a
        /*007a*/ 	.short	(.L_21 - .L_20)
	.align		4
.L_20:
        /*007c*/ 	.word	index@(.nv.constant0._Z18matrixAdditionCUDAPKiS0_Piii)
        /*0080*/ 	.short	0x0380
        /*0082*/ 	.short	0x0020


	//----- nvinfo : EIATTR_SW_WAR
	.align		4
.L_21:
        /*0084*/ 	.byte	0x04, 0x36
        /*0086*/ 	.short	(.L_23 - .L_22)
.L_22:
        /*0088*/ 	.word	0x00000008
.L_23:


//--------------------- .nv.callgraph             --------------------------
	.section	.nv.callgraph,"",@"SHT_CUDA_CALLGRAPH"
	.align	4
	.sectionentsize	8
	.align		4
        /*0000*/ 	.word	0x00000000
	.align		4
        /*0004*/ 	.word	0xffffffff
	.align		4
        /*0008*/ 	.word	0x00000000
	.align		4
        /*000c*/ 	.word	0xfffffffe
	.align		4
        /*0010*/ 	.word	0x00000000
	.align		4
        /*0014*/ 	.word	0xfffffffd
	.align		4
        /*0018*/ 	.word	0x00000000
	.align		4
        /*001c*/ 	.word	0xfffffffc


//--------------------- .text._Z18matrixAdditionCUDAPKiS0_Piii --------------------------
	.section	.text._Z18matrixAdditionCUDAPKiS0_Piii,"ax",@progbits
	.align	128
        .global         _Z18matrixAdditionCUDAPKiS0_Piii
        .type           _Z18matrixAdditionCUDAPKiS0_Piii,@function
        .size           _Z18matrixAdditionCUDAPKiS0_Piii,(.L_x_1 - _Z18matrixAdditionCUDAPKiS0_Piii)
        .other          _Z18matrixAdditionCUDAPKiS0_Piii,@"STO_CUDA_ENTRY STV_DEFAULT"
_Z18matrixAdditionCUDAPKiS0_Piii:
.text._Z18matrixAdditionCUDAPKiS0_Piii:
[----:B------:R-:W-:Y:S01]  /*0000*/  LDC R1, c[0x0][0x37c] ;  /* 0x0000df00ff017b82 */ /* 0x000fe20000000800 */
[----:B------:R-:W0:Y:S07]  /*0010*/  S2R R2, SR_TID.X ;  /* 0x0000000000027919 */ /* 0x000e2e0000002100 */
[----:B------:R-:W1:Y:S01]  /*0020*/  LDC R0, c[0x0][0x364] ;  /* 0x0000d900ff007b82 */ /* 0x000e620000000800 */
[----:B------:R-:W2:Y:S01]  /*0030*/  LDCU.64 UR6, c[0x0][0x398] ;  /* 0x00007300ff0677ac */ /* 0x000ea20008000a00 */
[----:B------:R-:W1:Y:S06]  /*0040*/  S2R R3, SR_TID.Y ;  /* 0x0000000000037919 */ /* 0x000e6c0000002200 */
[----:B------:R-:W0:Y:S08]  /*0050*/  S2UR UR5, SR_CTAID.X ;  /* 0x00000000000579c3 */ /* 0x000e300000002500 */
[----:B------:R-:W0:Y:S08]  /*0060*/  LDC R7, c[0x0][0x360] ;  /* 0x0000d800ff077b82 */ /* 0x000e300000000800 */
[----:B------:R-:W1:Y:S01]  /*0070*/  S2UR UR4, SR_CTAID.Y ;  /* 0x00000000000479c3 */ /* 0x000e620000002600 */
[----:B0-----:R-:W-:-:S05]  /*0080*/  IMAD R7, R7, UR5, R2 ;  /* 0x0000000507077c24 */ /* 0x001fca000f8e0202 */
[----:B--2---:R-:W-:Y:S01]  /*0090*/  ISETP.GE.AND P0, PT, R7, UR7, PT ;  /* 0x0000000707007c0c */ /* 0x004fe2000bf06270 */
[----:B-1----:R-:W-:-:S05]  /*00a0*/  IMAD R0, R0, UR4, R3 ;  /* 0x0000000400007c24 */ /* 0x002fca000f8e0203 */
[----:B------:R-:W-:-:S13]  /*00b0*/  ISETP.GE.OR P0, PT, R0, UR6, P0 ;  /* 0x0000000600007c0c */ /* 0x000fda0008706670 */
[----:B------:R-:W-:Y:S05]  /*00c0*/  @P0 EXIT ;  /* 0x000000000000094d */ /* 0x000fea0003800000 */
[----:B------:R-:W0:Y:S01]  /*00d0*/  LDC.64 R2, c[0x0][0x380] ;  /* 0x0000e000ff027b82 */ /* 0x000e220000000a00 */
[----:B------:R-:W1:Y:S01]  /*00e0*/  LDCU.64 UR4, c[0x0][0x358] ;  /* 0x00006b00ff0477ac */ /* 0x000e620008000a00 */
[----:B------:R-:W-:-:S06]  /*00f0*/  IMAD R9, R0, UR7, R7 ;  /* 0x0000000700097c24 */ /* 0x000fcc000f8e0207 */
[----:B------:R-:W2:Y:S08]  /*0100*/  LDC.64 R4, c[0x0][0x388] ;  /* 0x0000e200ff047b82 */ /* 0x000eb00000000a00 */
[----:B------:R-:W3:Y:S01]  /*0110*/  LDC.64 R6, c[0x0][0x390] ;  /* 0x0000e400ff067b82 */ /* 0x000ee20000000a00 */
[----:B0-----:R-:W-:-:S06]  /*0120*/  IMAD.WIDE R2, R9, 0x4, R2 ;  /* 0x0000000409027825 */ /* 0x001fcc00078e0202 */
[----:B-1----:R-:W4:Y:S01]  /*0130*/  LDG.E R2, desc[UR4][R2.64] ;  /* 0x0000000402027981 */ /* 0x002f22000c1e1900 */
[----:B--2---:R-:W-:-:S06]  /*0140*/  IMAD.WIDE R4, R9, 0x4, R4 ;  /* 0x0000000409047825 */ /* 0x004fcc00078e0204 */
[----:B------:R-:W4:Y:S01]  /*0150*/  LDG.E R5, desc[UR4][R4.64] ;  /* 0x0000000404057981 */ /* 0x000f22000c1e1900 */
[----:B---3--:R-:W-:Y:S01]  /*0160*/  IMAD.WIDE R6, R9, 0x4, R6 ;  /* 0x0000000409067825 */ /* 0x008fe200078e0206 */
[----:B----4-:R-:W-:-:S05]  /*0170*/  IADD3 R9, PT, PT, R2, R5, RZ ;  /* 0x0000000502097210 */ /* 0x010fca0007ffe0ff */
[----:B------:R-:W-:Y:S01]  /*0180*/  STG.E desc[UR4][R6.64], R9 ;  /* 0x0000000906007986 */ /* 0x000fe2000c101904 */
[----:B------:R-:W-:Y:S05]  /*0190*/  EXIT ;  /* 0x000000000000794d */ /* 0x000fea0003800000 */
.L_x_0:
[----:B------:R-:W-:-:S00]  /*01a0*/  BRA `(.L_x_0) ;  /* 0xfffffffc00fc7947 */ /* 0x000fc0000383ffff */
[----:B------:R-:W-:-:S00]  /*01b0*/  NOP ;  /* 0x0000000000007918 */ /* 0x000fc00000000000 */
        /* <DEDUP_REMOVED lines=12> */
.L_x_1:


//--------------------- .nv.shared.reserved.0     --------------------------
	.section	.nv.shared.reserved.0,"aw",@nobits
	.weak		__nv_reservedSMEM_offset_0_alias
	.size		__nv_reservedSMEM_offset_0_alias, 0, 64
	.other		__nv_reservedSMEM_offset_0_alias,@"STO_CUDA_RESERVED_SHARED STV_DEFAULT"
__nv_reservedSMEM_offset_0_alias:
	.zero		0
	.zero		64


//--------------------- .nv.constant0._Z18matrixAdditionCUDAPKiS0_Piii --------------------------
	.section	.nv.constant0._Z18matrixAdditionCUDAPKiS0_Piii,"a",@progbits
	.sectionflags	@""
	.align	4
.nv.constant0._Z18matrixAdditionCUDAPKiS0_Piii:
	.zero		928


//--------------------- SYMBOLS --------------------------

	.type		.nv.reservedSmem.offset0,@object
	.size		.nv.reservedSmem.offset0,0x4
